	.headerflags	@"EF_CUDA_TEXMODE_UNIFIED EF_CUDA_64BIT_ADDRESS EF_CUDA_ACCELERATORS EF_CUDA_SM90 EF_CUDA_VIRTUAL_SM(EF_CUDA_SM90)"
	.elftype	@"ET_EXEC"


//--------------------- .nv.info                  --------------------------
	.section	.nv.info,"",@"SHT_CUDA_INFO"
	.align	4


	//----- nvinfo : EIATTR_REGCOUNT
	.align		4
        /*0000*/ 	.byte	0x04, 0x2f
        /*0002*/ 	.short	(.L_1 - .L_0)
	.align		4
.L_0:
        /*0004*/ 	.word	index@(triton_poi_fused_convolution_25)
        /*0008*/ 	.word	0x0000001a


	//----- nvinfo : EIATTR_MIN_STACK_SIZE
	.align		4
.L_1:
        /*000c*/ 	.byte	0x04, 0x12
        /*000e*/ 	.short	(.L_3 - .L_2)
	.align		4
.L_2:
        /*0010*/ 	.word	index@(triton_poi_fused_convolution_25)
        /*0014*/ 	.word	0x00000000


	//----- nvinfo : EIATTR_FRAME_SIZE
	.align		4
.L_3:
        /*0018*/ 	.byte	0x04, 0x11
        /*001a*/ 	.short	(.L_5 - .L_4)
	.align		4
.L_4:
        /*001c*/ 	.word	index@(triton_poi_fused_convolution_25)
        /*0020*/ 	.word	0x00000000


	//----- nvinfo : EIATTR_MIN_STACK_SIZE
	.align		4
.L_5:
        /*0024*/ 	.byte	0x04, 0x12
        /*0026*/ 	.short	(.L_7 - .L_6)
	.align		4
.L_6:
        /*0028*/ 	.word	index@(triton_poi_fused_convolution_25)
        /*002c*/ 	.word	0x00000000
.L_7:


//--------------------- .nv.info.triton_poi_fused_convolution_25 --------------------------
	.section	.nv.info.triton_poi_fused_convolution_25,"",@"SHT_CUDA_INFO"
	.sectionflags	@""
	.align	4


	//----- nvinfo : EIATTR_CUDA_API_VERSION
	.align		4
        /*0000*/ 	.byte	0x04, 0x37
        /*0002*/ 	.short	(.L_9 - .L_8)
.L_8:
        /*0004*/ 	.word	0x0000007c


	//----- nvinfo : EIATTR_KPARAM_INFO
	.align		4
.L_9:
        /*0008*/ 	.byte	0x04, 0x17
        /*000a*/ 	.short	(.L_11 - .L_10)
.L_10:
        /*000c*/ 	.word	0x00000000
        /*0010*/ 	.short	0x0003
        /*0012*/ 	.short	0x0014
        /*0014*/ 	.byte	0x00, 0xf0, 0x11, 0x00


	//----- nvinfo : EIATTR_KPARAM_INFO
	.align		4
.L_11:
        /*0018*/ 	.byte	0x04, 0x17
        /*001a*/ 	.short	(.L_13 - .L_12)
.L_12:
        /*001c*/ 	.word	0x00000000
        /*0020*/ 	.short	0x0002
        /*0022*/ 	.short	0x0010
        /*0024*/ 	.byte	0x00, 0xf0, 0x11, 0x00


	//----- nvinfo : EIATTR_KPARAM_INFO
	.align		4
.L_13:
        /*0028*/ 	.byte	0x04, 0x17
        /*002a*/ 	.short	(.L_15 - .L_14)
.L_14:
        /*002c*/ 	.word	0x00000000
        /*0030*/ 	.short	0x0001
        /*0032*/ 	.short	0x0008
        /*0034*/ 	.byte	0x00, 0xf4, 0x21, 0x00


	//----- nvinfo : EIATTR_KPARAM_INFO
	.align		4
.L_15:
        /*0038*/ 	.byte	0x04, 0x17
        /*003a*/ 	.short	(.L_17 - .L_16)
.L_16:
        /*003c*/ 	.word	0x00000000
        /*0040*/ 	.short	0x0000
        /*0042*/ 	.short	0x0000
        /*0044*/ 	.byte	0x00, 0xf4, 0x21, 0x00


	//----- nvinfo : EIATTR_SPARSE_MMA_MASK
	.align		4
.L_17:
        /*0048*/ 	.byte	0x03, 0x50
        /*004a*/ 	.short	0x0000


	//----- nvinfo : EIATTR_MAXREG_COUNT
	.align		4
        /*004c*/ 	.byte	0x03, 0x1b
        /*004e*/ 	.short	0x00ff


	//----- nvinfo : EIATTR_EXIT_INSTR_OFFSETS
	.align		4
        /*0050*/ 	.byte	0x04, 0x1c
        /*0052*/ 	.short	(.L_19 - .L_18)


	//   ....[0]....
.L_18:
        /*0054*/ 	.word	0x000005c0


	//   ....[1]....
        /*0058*/ 	.word	0x00000610


	//----- nvinfo : EIATTR_REQNTID
	.align		4
.L_19:
        /*005c*/ 	.byte	0x04, 0x10
        /*005e*/ 	.short	(.L_21 - .L_20)
.L_20:
        /*0060*/ 	.word	0x00000080
        /*0064*/ 	.word	0x00000001
        /*0068*/ 	.word	0x00000001


	//----- nvinfo : EIATTR_CBANK_PARAM_SIZE
	.align		4
.L_21:
        /*006c*/ 	.byte	0x03, 0x19
        /*006e*/ 	.short	0x0018


	//----- nvinfo : EIATTR_PARAM_CBANK
	.align		4
        /*0070*/ 	.byte	0x04, 0x0a
        /*0072*/ 	.short	(.L_23 - .L_22)
	.align		4
.L_22:
        /*0074*/ 	.word	index@(.nv.constant0.triton_poi_fused_convolution_25)
        /*0078*/ 	.short	0x0210
        /*007a*/ 	.short	0x0018


	//----- nvinfo : EIATTR_SW_WAR
	.align		4
.L_23:
        /*007c*/ 	.byte	0x04, 0x36
        /*007e*/ 	.short	(.L_25 - .L_24)
.L_24:
        /*0080*/ 	.word	0x00000008
.L_25:


//--------------------- .nv.callgraph             --------------------------
	.section	.nv.callgraph,"",@"SHT_CUDA_CALLGRAPH"
	.align	4
	.sectionentsize	8
	.align		4
        /*0000*/ 	.word	0x00000000
	.align		4
        /*0004*/ 	.word	0xffffffff
	.align		4
        /*0008*/ 	.word	0x00000000
	.align		4
        /*000c*/ 	.word	0xfffffffe
	.align		4
        /*0010*/ 	.word	0x00000000
	.align		4
        /*0014*/ 	.word	0xfffffffd
	.align		4
        /*0018*/ 	.word	0x00000000
	.align		4
        /*001c*/ 	.word	0xfffffffc


//--------------------- .text.triton_poi_fused_convolution_25 --------------------------
	.section	.text.triton_poi_fused_convolution_25,"ax",@progbits
	.sectionflags	@"SHF_BARRIERS=1"
	.align	128
        .global         triton_poi_fused_convolution_25
        .type           triton_poi_fused_convolution_25,@function
        .size           triton_poi_fused_convolution_25,(.L_x_1 - triton_poi_fused_convolution_25)
        .other          triton_poi_fused_convolution_25,@"STO_CUDA_ENTRY STV_DEFAULT"
triton_poi_fused_convolution_25:
.text.triton_poi_fused_convolution_25:
[----:B------:R-:W0:Y:S02]  /*0000*/  LDC R1, c[0x0][0x28] ;  /* 0x00000a00ff017b82 */ /* 0x000e240000000800 */
[----:B------:R-:W1:Y:S01]  /*0010*/  S2R R12, SR_TID.X ;  /* 0x00000000000c7919 */ /* 0x000e620000002100 */
[----:B------:R-:W2:Y:S01]  /*0020*/  LDC.64 R8, c[0x0][0x210] ;  /* 0x00008400ff087b82 */ /* 0x000ea20000000a00 */
[----:B------:R-:W-:Y:S01]  /*0030*/  ULDC.64 UR6, c[0x0][0x208] ;  /* 0x0000820000067ab9 */ /* 0x000fe20000000a00 */
[----:B------:R-:W3:Y:S01]  /*0040*/  S2R R0, SR_CTAID.Y ;  /* 0x0000000000007919 */ /* 0x000ee20000002600 */
[----:B------:R-:W4:Y:S01]  /*0050*/  S2R R3, SR_CTAID.X ;  /* 0x0000000000037919 */ /* 0x000f220000002500 */
[----:B-1----:R-:W-:Y:S01]  /*0060*/  SHF.R.U32.HI R2, RZ, 0x3, R12 ;  /* 0x00000003ff027819 */ /* 0x002fe2000001160c */
[----:B------:R-:W-:Y:S02]  /*0070*/  IMAD.SHL.U32 R16, R12, 0x4, RZ ;  /* 0x000000040c107824 */ /* 0x000fe400078e00ff */
[----:B---3--:R-:W-:Y:S01]  /*0080*/  IMAD.SHL.U32 R17, R0, 0x20, RZ ;  /* 0x0000002000117824 */ /* 0x008fe200078e00ff */
[----:B------:R-:W-:Y:S02]  /*0090*/  SHF.R.S32.HI R0, RZ, 0x1a, R0 ;  /* 0x0000001aff007819 */ /* 0x000fe40000011400 */
[----:B------:R-:W-:Y:S01]  /*00a0*/  SGXT.U32 R2, R2, 0x4 ;  /* 0x000000040202781a */ /* 0x000fe20000000000 */
[----:B----4-:R-:W-:Y:S01]  /*00b0*/  IMAD.SHL.U32 R3, R3, 0x20, RZ ;  /* 0x0000002003037824 */ /* 0x010fe200078e00ff */
[----:B------:R-:W-:-:S02]  /*00c0*/  SGXT R0, R0, 0x1 ;  /* 0x000000010000781a */ /* 0x000fc40000000200 */
[----:B------:R-:W-:Y:S02]  /*00d0*/  LOP3.LUT R5, R17, R2, RZ, 0xfc, !PT ;  /* 0x0000000211057212 */ /* 0x000fe400078efcff */
[----:B------:R-:W-:Y:S02]  /*00e0*/  LOP3.LUT R7, R17, 0x10, R2, 0xfe, !PT ;  /* 0x0000001011077812 */ /* 0x000fe400078efe02 */
[C---:B------:R-:W-:Y:S02]  /*00f0*/  LEA.HI R4, R0.reuse, R5, RZ, 0x8 ;  /* 0x0000000500047211 */ /* 0x040fe400078f40ff */
[----:B------:R-:W-:Y:S02]  /*0100*/  LEA.HI R10, R0, R7, RZ, 0x8 ;  /* 0x00000007000a7211 */ /* 0x000fe400078f40ff */
[C---:B------:R-:W-:Y:S01]  /*0110*/  LOP3.LUT R6, R4.reuse, 0xffff00, RZ, 0xc0, !PT ;  /* 0x00ffff0004067812 */ /* 0x040fe200078ec0ff */
[----:B------:R-:W-:Y:S01]  /*0120*/  IMAD.SHL.U32 R4, R4, 0x400, RZ ;  /* 0x0000040004047824 */ /* 0x000fe200078e00ff */
[----:B------:R-:W-:-:S02]  /*0130*/  LOP3.LUT R11, R3, 0x1c, R16, 0xf8, !PT ;  /* 0x0000001c030b7812 */ /* 0x000fc400078ef810 */
[C---:B------:R-:W-:Y:S01]  /*0140*/  LOP3.LUT R14, R10.reuse, 0xffff00, RZ, 0xc0, !PT ;  /* 0x00ffff000a0e7812 */ /* 0x040fe200078ec0ff */
[----:B------:R-:W-:Y:S01]  /*0150*/  IMAD.IADD R6, R5, 0x1, -R6 ;  /* 0x0000000105067824 */ /* 0x000fe200078e0a06 */
[C---:B------:R-:W-:Y:S01]  /*0160*/  ISETP.GE.AND P0, PT, R11.reuse, 0x100, PT ;  /* 0x000001000b00780c */ /* 0x040fe20003f06270 */
[----:B------:R-:W-:Y:S02]  /*0170*/  VIADD R5, R11, 0x10000 ;  /* 0x000100000b057836 */ /* 0x000fe40000000000 */
[----:B------:R-:W-:Y:S02]  /*0180*/  IMAD.IADD R14, R7, 0x1, -R14 ;  /* 0x00000001070e7824 */ /* 0x000fe400078e0a0e */
[----:B------:R-:W-:Y:S02]  /*0190*/  IMAD.SHL.U32 R10, R10, 0x400, RZ ;  /* 0x000004000a0a7824 */ /* 0x000fe400078e00ff */
[--C-:B------:R-:W-:Y:S02]  /*01a0*/  IMAD R6, R6, 0x100, R5.reuse ;  /* 0x0000010006067824 */ /* 0x100fe400078e0205 */
[----:B------:R-:W-:Y:S01]  /*01b0*/  IMAD R14, R14, 0x100, R5 ;  /* 0x000001000e0e7824 */ /* 0x000fe200078e0205 */
[----:B------:R-:W-:-:S02]  /*01c0*/  LOP3.LUT R5, R4, 0xfffc0000, RZ, 0xc0, !PT ;  /* 0xfffc000004057812 */ /* 0x000fc400078ec0ff */
[----:B------:R-:W-:-:S03]  /*01d0*/  LOP3.LUT R7, R10, 0xfffc0000, RZ, 0xc0, !PT ;  /* 0xfffc00000a077812 */ /* 0x000fc600078ec0ff */
[----:B------:R-:W-:Y:S01]  /*01e0*/  IMAD.IADD R15, R6, 0x1, R5 ;  /* 0x00000001060f7824 */ /* 0x000fe200078e0205 */
[----:B------:R-:W-:Y:S01]  /*01f0*/  CS2R R4, SRZ ;  /* 0x0000000000047805 */ /* 0x000fe2000001ff00 */
[----:B------:R-:W-:Y:S01]  /*0200*/  IMAD.IADD R19, R14, 0x1, R7 ;  /* 0x000000010e137824 */ /* 0x000fe200078e0207 */
[----:B------:R-:W-:Y:S01]  /*0210*/  CS2R R6, SRZ ;  /* 0x0000000000067805 */ /* 0x000fe2000001ff00 */
[----:B--2---:R-:W-:Y:S01]  /*0220*/  IMAD.WIDE R14, R15, 0x4, R8 ;  /* 0x000000040f0e7825 */ /* 0x004fe200078e0208 */
[----:B------:R-:W-:-:S03]  /*0230*/  CS2R R10, SRZ ;  /* 0x00000000000a7805 */ /* 0x000fc6000001ff00 */
[----:B------:R-:W-:Y:S01]  /*0240*/  IMAD.WIDE R18, R19, 0x4, R8 ;  /* 0x0000000413127825 */ /* 0x000fe200078e0208 */
[----:B------:R-:W-:Y:S01]  /*0250*/  CS2R R8, SRZ ;  /* 0x0000000000087805 */ /* 0x000fe2000001ff00 */
[----:B------:R1:W2:Y:S05]  /*0260*/  @!P0 LDG.E.EL.128 R4, desc[UR6][R14.64] ;  /* 0x000000060e048981 */ /* 0x0002aa000c2e1d00 */
[----:B------:R3:W4:Y:S01]  /*0270*/  @!P0 LDG.E.EL.128 R8, desc[UR6][R18.64] ;  /* 0x0000000612088981 */ /* 0x000722000c2e1d00 */
[----:B------:R-:W5:Y:S01]  /*0280*/  S2UR UR5, SR_CgaCtaId ;  /* 0x00000000000579c3 */ /* 0x000f620000008800 */
[----:B------:R-:W-:Y:S01]  /*0290*/  IMAD.SHL.U32 R13, R12, 0x80, RZ ;  /* 0x000000800c0d7824 */ /* 0x000fe200078e00ff */
[----:B------:R-:W-:Y:S01]  /*02a0*/  UMOV UR4, 0x400 ;  /* 0x0000040000047882 */ /* 0x000fe20000000000 */
[----:B------:R-:W-:-:S02]  /*02b0*/  SHF.R.U32.HI R12, RZ, 0x1, R12 ;  /* 0x00000001ff0c7819 */ /* 0x000fc4000001160c */
[----:B------:R-:W-:Y:S02]  /*02c0*/  LOP3.LUT R17, R17, 0x1c, R16, 0xf8, !PT ;  /* 0x0000001c11117812 */ /* 0x000fe400078ef810 */
[----:B------:R-:W-:Y:S02]  /*02d0*/  LOP3.LUT R13, R13, 0x380, RZ, 0xc0, !PT ;  /* 0x000003800d0d7812 */ /* 0x000fe400078ec0ff */
[----:B------:R-:W-:Y:S02]  /*02e0*/  LOP3.LUT R23, R12, 0x3c, RZ, 0xc0, !PT ;  /* 0x0000003c0c177812 */ /* 0x000fe400078ec0ff */
[----:B------:R-:W-:Y:S02]  /*02f0*/  SHF.R.U32.HI R20, RZ, 0x3, R13 ;  /* 0x00000003ff147819 */ /* 0x000fe4000001160d */
[C---:B-1----:R-:W-:Y:S02]  /*0300*/  LOP3.LUT R14, R13.reuse, R2, RZ, 0xfc, !PT ;  /* 0x000000020d0e7212 */ /* 0x042fe400078efcff */
[----:B------:R-:W-:-:S02]  /*0310*/  LOP3.LUT R15, R13, 0x20, RZ, 0xfc, !PT ;  /* 0x000000200d0f7812 */ /* 0x000fc400078efcff */
[C---:B------:R-:W-:Y:S02]  /*0320*/  LOP3.LUT R21, R13.reuse, 0x40, RZ, 0xfc, !PT ;  /* 0x000000400d157812 */ /* 0x040fe400078efcff */
[----:B------:R-:W-:Y:S02]  /*0330*/  LOP3.LUT R20, R20, R13, R2, 0xfe, !PT ;  /* 0x0000000d14147212 */ /* 0x000fe400078efe02 */
[----:B------:R-:W-:Y:S02]  /*0340*/  LOP3.LUT R13, R13, 0x60, RZ, 0xfc, !PT ;  /* 0x000000600d0d7812 */ /* 0x000fe400078efcff */
[-C--:B------:R-:W-:Y:S01]  /*0350*/  LEA.HI R15, R15, R14.reuse, RZ, 0x1d ;  /* 0x0000000e0f0f7211 */ /* 0x080fe200078fe8ff */
[----:B-----5:R-:W-:Y:S01]  /*0360*/  UPRMT UR4, UR5, 0x654, UR4 ;  /* 0x0000065405047896 */ /* 0x020fe20008000004 */
[-C--:B------:R-:W-:Y:S02]  /*0370*/  LEA.HI R21, R21, R14.reuse, RZ, 0x1d ;  /* 0x0000000e15157211 */ /* 0x080fe400078fe8ff */
[----:B------:R-:W-:-:S02]  /*0380*/  LEA.HI R13, R13, R14, RZ, 0x1d ;  /* 0x0000000e0d0d7211 */ /* 0x000fc400078fe8ff */
[----:B---3--:R-:W-:Y:S02]  /*0390*/  LOP3.LUT R18, R16, 0x1fc, RZ, 0xc0, !PT ;  /* 0x000001fc10127812 */ /* 0x008fe400078ec0ff */
[----:B------:R-:W-:Y:S02]  /*03a0*/  LEA R19, R20, UR4, 0x2 ;  /* 0x0000000414137c11 */ /* 0x000fe4000f8e10ff */
[----:B------:R-:W-:Y:S01]  /*03b0*/  LEA R20, R15, UR4, 0x2 ;  /* 0x000000040f147c11 */ /* 0x000fe2000f8e10ff */
[----:B------:R-:W-:Y:S01]  /*03c0*/  IMAD.IADD R23, R18, 0x1, R23 ;  /* 0x0000000112177824 */ /* 0x000fe200078e0217 */
[----:B------:R-:W-:Y:S02]  /*03d0*/  LEA R21, R21, UR4, 0x2 ;  /* 0x0000000415157c11 */ /* 0x000fe4000f8e10ff */
[----:B------:R-:W-:Y:S02]  /*03e0*/  LEA R22, R13, UR4, 0x2 ;  /* 0x000000040d167c11 */ /* 0x000fe4000f8e10ff */
[----:B------:R-:W-:-:S02]  /*03f0*/  LEA R12, R23, UR4, 0x2 ;  /* 0x00000004170c7c11 */ /* 0x000fc4000f8e10ff */
[----:B------:R-:W-:-:S05]  /*0400*/  LEA.HI R0, R0, R17, RZ, 0x8 ;  /* 0x0000001100007211 */ /* 0x000fca00078f40ff */
[----:B------:R-:W-:-:S05]  /*0410*/  IMAD.SHL.U32 R16, R0, 0x100, RZ ;  /* 0x0000010000107824 */ /* 0x000fca00078e00ff */
[----:B------:R-:W-:Y:S01]  /*0420*/  LOP3.LUT R16, R16, 0xffff0000, RZ, 0xc0, !PT ;  /* 0xffff000010107812 */ /* 0x000fe200078ec0ff */
[----:B--2---:R-:W-:Y:S04]  /*0430*/  STS [R19], R4 ;  /* 0x0000000413007388 */ /* 0x004fe80000000800 */
[----:B------:R1:W-:Y:S04]  /*0440*/  STS [R20+0x80], R5 ;  /* 0x0000800514007388 */ /* 0x0003e80000000800 */
[----:B------:R2:W-:Y:S04]  /*0450*/  STS [R21+0x100], R6 ;  /* 0x0001000615007388 */ /* 0x0005e80000000800 */
[----:B------:R3:W-:Y:S01]  /*0460*/  STS [R22+0x180], R7 ;  /* 0x0001800716007388 */ /* 0x0007e20000000800 */
[----:B-1----:R-:W1:Y:S03]  /*0470*/  LDC.64 R4, c[0x0][0x218] ;  /* 0x00008600ff047b82 */ /* 0x002e660000000a00 */
[----:B----4-:R-:W-:Y:S01]  /*0480*/  STS [R19+0x40], R8 ;  /* 0x0000400813007388 */ /* 0x010fe20000000800 */
[----:B--2---:R-:W-:-:S03]  /*0490*/  LOP3.LUT R6, R0, 0xffffff00, RZ, 0xc0, !PT ;  /* 0xffffff0000067812 */ /* 0x004fc600078ec0ff */
[----:B------:R-:W-:Y:S01]  /*04a0*/  STS [R20+0xc0], R9 ;  /* 0x0000c00914007388 */ /* 0x000fe20000000800 */
[----:B------:R-:W-:Y:S02]  /*04b0*/  LOP3.LUT R0, R3, R2, RZ, 0xfc, !PT ;  /* 0x0000000203007212 */ /* 0x000fe400078efcff */
[----:B---3--:R-:W-:Y:S01]  /*04c0*/  LOP3.LUT R7, R18, 0x200, RZ, 0xfc, !PT ;  /* 0x0000020012077812 */ /* 0x008fe200078efcff */
[----:B------:R-:W-:Y:S01]  /*04d0*/  STS [R21+0x140], R10 ;  /* 0x0001400a15007388 */ /* 0x000fe20000000800 */
[----:B------:R-:W-:Y:S02]  /*04e0*/  IADD3 R17, R16, R17, -R6 ;  /* 0x0000001110117210 */ /* 0x000fe40007ffe806 */
[----:B------:R-:W-:Y:S01]  /*04f0*/  LOP3.LUT R6, R3, 0x10, R2, 0xfe, !PT ;  /* 0x0000001003067812 */ /* 0x000fe200078efe02 */
[----:B------:R-:W-:Y:S01]  /*0500*/  STS [R22+0x1c0], R11 ;  /* 0x0001c00b16007388 */ /* 0x000fe20000000800 */
[----:B------:R-:W-:Y:S01]  /*0510*/  SHF.R.U32.HI R7, RZ, 0x3, R7 ;  /* 0x00000003ff077819 */ /* 0x000fe20000011607 */
[C---:B------:R-:W-:Y:S01]  /*0520*/  IMAD R3, R0.reuse, 0x100, R17 ;  /* 0x0000010000037824 */ /* 0x040fe200078e0211 */
[----:B------:R-:W-:Y:S01]  /*0530*/  BAR.SYNC.DEFER_BLOCKING 0x0 ;  /* 0x0000000000007b1d */ /* 0x000fe20000010000 */
[----:B------:R-:W-:-:S02]  /*0540*/  ISETP.GE.AND P1, PT, R0, 0x100, PT ;  /* 0x000001000000780c */ /* 0x000fc40003f26270 */
[----:B------:R-:W-:Y:S02]  /*0550*/  ISETP.GE.AND P0, PT, R6, 0x100, PT ;  /* 0x000001000600780c */ /* 0x000fe40003f06270 */
[----:B------:R-:W-:Y:S01]  /*0560*/  LOP3.LUT R7, R7, 0x7c, RZ, 0xc0, !PT ;  /* 0x0000007c07077812 */ /* 0x000fe200078ec0ff */
[----:B-1----:R-:W-:-:S04]  /*0570*/  IMAD.WIDE R2, R3, 0x4, R4 ;  /* 0x0000000403027825 */ /* 0x002fc800078e0204 */
[----:B------:R-:W-:-:S05]  /*0580*/  IMAD.IADD R7, R18, 0x1, R7 ;  /* 0x0000000112077824 */ /* 0x000fca00078e0207 */
[----:B------:R-:W-:Y:S01]  /*0590*/  LEA R7, R7, UR4, 0x2 ;  /* 0x0000000407077c11 */ /* 0x000fe2000f8e10ff */
[----:B------:R-:W1:Y:S04]  /*05a0*/  LDS.128 R12, [R12] ;  /* 0x000000000c0c7984 */ /* 0x000e680000000c00 */
[----:B-1----:R1:W-:Y:S01]  /*05b0*/  @!P1 STG.E.128 desc[UR6][R2.64], R12 ;  /* 0x0000000c02009986 */ /* 0x0023e2000c101d06 */
[----:B------:R-:W-:Y:S05]  /*05c0*/  @P0 EXIT ;  /* 0x000000000000094d */ /* 0x000fea0003800000 */
[----:B------:R-:W0:Y:S01]  /*05d0*/  LDS.128 R8, [R7+0x800] ;  /* 0x0008000007087984 */ /* 0x000e220000000c00 */
[----:B------:R-:W-:-:S04]  /*05e0*/  IMAD R17, R6, 0x100, R17 ;  /* 0x0000010006117824 */ /* 0x000fc800078e0211 */
[----:B------:R-:W-:-:S05]  /*05f0*/  IMAD.WIDE R4, R17, 0x4, R4 ;  /* 0x0000000411047825 */ /* 0x000fca00078e0204 */
[----:B0-----:R-:W-:Y:S01]  /*0600*/  STG.E.128 desc[UR6][R4.64], R8 ;  /* 0x0000000804007986 */ /* 0x001fe2000c101d06 */
[----:B------:R-:W-:Y:S05]  /*0610*/  EXIT ;  /* 0x000000000000794d */ /* 0x000fea0003800000 */
.L_x_0:
[----:B------:R-:W-:-:S00]  /*0620*/  BRA `(.L_x_0) ;  /* 0xfffffffc00fc7947 */ /* 0x000fc0000383ffff */
[----:B------:R-:W-:-:S00]  /*0630*/  NOP ;  /* 0x0000000000007918 */ /* 0x000fc00000000000 */
        /* <DEDUP_REMOVED lines=12> */
.L_x_1:


//--------------------- .nv.shared.triton_poi_fused_convolution_25 --------------------------
	.section	.nv.shared.triton_poi_fused_convolution_25,"aw",@nobits
	.sectionflags	@""
	.align	16
	.zero		1024


//--------------------- .nv.constant0.triton_poi_fused_convolution_25 --------------------------
	.section	.nv.constant0.triton_poi_fused_convolution_25,"a",@progbits
	.sectionflags	@""
	.align	4
.nv.constant0.triton_poi_fused_convolution_25:
	.zero		552
